//
// Generated by NVIDIA NVVM Compiler
//
// Compiler Build ID: CL-36424714
// Cuda compilation tools, release 13.0, V13.0.88
// Based on NVVM 20.0.0
//

.version 9.0
.target sm_100
.address_size 64

	// .globl	_Z14computeLengthsPcPii

.visible .entry _Z14computeLengthsPcPii(
	.param .u64 .ptr .align 1 _Z14computeLengthsPcPii_param_0,
	.param .u64 .ptr .align 1 _Z14computeLengthsPcPii_param_1,
	.param .u32 _Z14computeLengthsPcPii_param_2
)
{
	.reg .pred 	%p<13>;
	.reg .b16 	%rs<12>;
	.reg .b32 	%r<20>;
	.reg .b64 	%rd<9>;

	ld.param.u64 	%rd2, [_Z14computeLengthsPcPii_param_0];
	ld.param.u64 	%rd3, [_Z14computeLengthsPcPii_param_1];
	ld.param.u32 	%r3, [_Z14computeLengthsPcPii_param_2];
	mov.u32 	%r4, %ctaid.x;
	mov.u32 	%r5, %ntid.x;
	mov.u32 	%r6, %tid.x;
	mad.lo.s32 	%r1, %r4, %r5, %r6;
	setp.ge.s32 	%p1, %r1, %r3;
	@%p1 bra 	$L__BB0_13;
	cvta.to.global.u64 	%rd4, %rd2;
	mul.lo.s32 	%r8, %r1, 11;
	cvt.s64.s32 	%rd5, %r8;
	add.s64 	%rd1, %rd4, %rd5;
	ld.global.u8 	%rs1, [%rd1];
	setp.ne.s16 	%p2, %rs1, 0;
	mov.b32 	%r19, 0;
	@%p2 bra 	$L__BB0_3;
$L__BB0_2:
	cvta.to.global.u64 	%rd6, %rd3;
	mul.wide.s32 	%rd7, %r1, 4;
	add.s64 	%rd8, %rd6, %rd7;
	st.global.u32 	[%rd8], %r19;
	bra.uni 	$L__BB0_13;
$L__BB0_3:
	ld.global.u8 	%rs2, [%rd1+1];
	setp.eq.s16 	%p3, %rs2, 0;
	mov.b32 	%r19, 1;
	@%p3 bra 	$L__BB0_2;
	ld.global.u8 	%rs3, [%rd1+2];
	setp.eq.s16 	%p4, %rs3, 0;
	mov.b32 	%r19, 2;
	@%p4 bra 	$L__BB0_2;
	ld.global.u8 	%rs4, [%rd1+3];
	setp.eq.s16 	%p5, %rs4, 0;
	mov.b32 	%r19, 3;
	@%p5 bra 	$L__BB0_2;
	ld.global.u8 	%rs5, [%rd1+4];
	setp.eq.s16 	%p6, %rs5, 0;
	mov.b32 	%r19, 4;
	@%p6 bra 	$L__BB0_2;
	ld.global.u8 	%rs6, [%rd1+5];
	setp.eq.s16 	%p7, %rs6, 0;
	mov.b32 	%r19, 5;
	@%p7 bra 	$L__BB0_2;
	ld.global.u8 	%rs7, [%rd1+6];
	setp.eq.s16 	%p8, %rs7, 0;
	mov.b32 	%r19, 6;
	@%p8 bra 	$L__BB0_2;
	ld.global.u8 	%rs8, [%rd1+7];
	setp.eq.s16 	%p9, %rs8, 0;
	mov.b32 	%r19, 7;
	@%p9 bra 	$L__BB0_2;
	ld.global.u8 	%rs9, [%rd1+8];
	setp.eq.s16 	%p10, %rs9, 0;
	mov.b32 	%r19, 8;
	@%p10 bra 	$L__BB0_2;
	ld.global.u8 	%rs10, [%rd1+9];
	setp.eq.s16 	%p11, %rs10, 0;
	mov.b32 	%r19, 9;
	@%p11 bra 	$L__BB0_2;
	ld.global.u8 	%rs11, [%rd1+10];
	setp.eq.s16 	%p12, %rs11, 0;
	mov.b32 	%r19, 10;
	@%p12 bra 	$L__BB0_2;
$L__BB0_13:
	ret;

}


// ===== COMPILED SASS (sm_100) =====

	.target	sm_100

	.elftype	@"ET_EXEC"


//--------------------- .note.nv.tkinfo           --------------------------
	.section	.note.nv.tkinfo,"",@"SHT_NOTE"
	.sectionflags	@"SHF_NOTE_NV_TKINFO"
	.tkinfo
        /*0018*/ 	.word	0x00000002
        /*0030*/ 	.string	""
        /*0030*/ 	.string	"ptxas"
        /*0030*/ 	.string	"Cuda compilation tools, release 13.0, V13.0.88"
        /*0030*/ 	.string	"Build cuda_13.0.r13.0/compiler.36424714_0"
        /*0030*/ 	.string	"-arch sm_100 -m 64 "



//--------------------- .note.nv.cuinfo           --------------------------
	.section	.note.nv.cuinfo,"",@"SHT_NOTE"
	.sectionflags	@"SHF_NOTE_NV_CUINFO"
        /*0018*/ 	.short	0x0002
        /*001a*/ 	.short	0x0064
        /*001c*/ 	.short	0x0082
	.zero		2


//--------------------- .nv.info                  --------------------------
	.section	.nv.info,"",@"SHT_CUDA_INFO"
	.align	4


	//----- nvinfo : EIATTR_REGCOUNT
	.align		4
        /*0000*/ 	.byte	0x04, 0x2f
        /*0002*/ 	.short	(.L_1 - .L_0)
	.align		4
.L_0:
        /*0004*/ 	.word	index@(_Z14computeLengthsPcPii)
        /*0008*/ 	.word	0x0000000a


	//----- nvinfo : EIATTR_FRAME_SIZE
	.align		4
.L_1:
        /*000c*/ 	.byte	0x04, 0x11
        /*000e*/ 	.short	(.L_3 - .L_2)
	.align		4
.L_2:
        /*0010*/ 	.word	index@(_Z14computeLengthsPcPii)
        /*0014*/ 	.word	0x00000000


	//----- nvinfo : EIATTR_MIN_STACK_SIZE
	.align		4
.L_3:
        /*0018*/ 	.byte	0x04, 0x12
        /*001a*/ 	.short	(.L_5 - .L_4)
	.align		4
.L_4:
        /*001c*/ 	.word	index@(_Z14computeLengthsPcPii)
        /*0020*/ 	.word	0x00000000
.L_5:


//--------------------- .nv.compat                --------------------------
	.section	.nv.compat,"",@"SHT_CUDA_COMPAT_INFO"
	.align	4
        /*0000*/ 	.byte	0x02, 0x09, 0x00, 0x00, 0x02, 0x02, 0x01, 0x00, 0x02, 0x05, 0x05, 0x00, 0x03, 0x07, 0x01, 0x01
        /*0010*/ 	.byte	0x02, 0x03, 0x00, 0x00, 0x02, 0x06, 0x01, 0x00, 0x04, 0x0b, 0x08, 0x00, 0x09, 0x00, 0x00, 0x00
        /*0020*/ 	.byte	0x00, 0x00, 0x00, 0x00


//--------------------- .nv.info._Z14computeLengthsPcPii --------------------------
	.section	.nv.info._Z14computeLengthsPcPii,"",@"SHT_CUDA_INFO"
	.sectionflags	@""
	.align	4


	//----- nvinfo : EIATTR_CUDA_API_VERSION
	.align		4
        /*0000*/ 	.byte	0x04, 0x37
        /*0002*/ 	.short	(.L_7 - .L_6)
.L_6:
        /*0004*/ 	.word	0x00000082


	//----- nvinfo : EIATTR_KPARAM_INFO
	.align		4
.L_7:
        /*0008*/ 	.byte	0x04, 0x17
        /*000a*/ 	.short	(.L_9 - .L_8)
.L_8:
        /*000c*/ 	.word	0x00000000
        /*0010*/ 	.short	0x0002
        /*0012*/ 	.short	0x0010
        /*0014*/ 	.byte	0x00, 0xf0, 0x11, 0x00


	//----- nvinfo : EIATTR_KPARAM_INFO
	.align		4
.L_9:
        /*0018*/ 	.byte	0x04, 0x17
        /*001a*/ 	.short	(.L_11 - .L_10)
.L_10:
        /*001c*/ 	.word	0x00000000
        /*0020*/ 	.short	0x0001
        /*0022*/ 	.short	0x0008
        /*0024*/ 	.byte	0x00, 0xf5, 0x21, 0x00


	//----- nvinfo : EIATTR_KPARAM_INFO
	.align		4
.L_11:
        /*0028*/ 	.byte	0x04, 0x17
        /*002a*/ 	.short	(.L_13 - .L_12)
.L_12:
        /*002c*/ 	.word	0x00000000
        /*0030*/ 	.short	0x0000
        /*0032*/ 	.short	0x0000
        /*0034*/ 	.byte	0x00, 0xf5, 0x21, 0x00


	//----- nvinfo : EIATTR_SPARSE_MMA_MASK
	.align		4
.L_13:
        /*0038*/ 	.byte	0x03, 0x50
        /*003a*/ 	.short	0x0000


	//----- nvinfo : EIATTR_MAXREG_COUNT
	.align		4
        /*003c*/ 	.byte	0x03, 0x1b
        /*003e*/ 	.short	0x00ff


	//----- nvinfo : EIATTR_MERCURY_ISA_VERSION
	.align		4
        /*0040*/ 	.byte	0x03, 0x5f
        /*0042*/ 	.short	0x0101


	//----- nvinfo : EIATTR_VRC_CTA_INIT_COUNT
	.align		4
        /*0044*/ 	.byte	0x02, 0x4a
	.zero		1
	.zero		1


	//----- nvinfo : EIATTR_EXIT_INSTR_OFFSETS
	.align		4
        /*0048*/ 	.byte	0x04, 0x1c
        /*004a*/ 	.short	(.L_15 - .L_14)


	//   ....[0]....
.L_14:
        /*004c*/ 	.word	0x00000070


	//   ....[1]....
        /*0050*/ 	.word	0x00000380


	//   ....[2]....
        /*0054*/ 	.word	0x000003e0


	//----- nvinfo : EIATTR_CRS_STACK_SIZE
	.align		4
.L_15:
        /*0058*/ 	.byte	0x04, 0x1e
        /*005a*/ 	.short	(.L_17 - .L_16)
.L_16:
        /*005c*/ 	.word	0x00000000


	//----- nvinfo : EIATTR_CBANK_PARAM_SIZE
	.align		4
.L_17:
        /*0060*/ 	.byte	0x03, 0x19
        /*0062*/ 	.short	0x0014


	//----- nvinfo : EIATTR_PARAM_CBANK
	.align		4
        /*0064*/ 	.byte	0x04, 0x0a
        /*0066*/ 	.short	(.L_19 - .L_18)
	.align		4
.L_18:
        /*0068*/ 	.word	index@(.nv.constant0._Z14computeLengthsPcPii)
        /*006c*/ 	.short	0x0380
        /*006e*/ 	.short	0x0014


	//----- nvinfo : EIATTR_SW_WAR
	.align		4
.L_19:
        /*0070*/ 	.byte	0x04, 0x36
        /*0072*/ 	.short	(.L_21 - .L_20)
.L_20:
        /*0074*/ 	.word	0x00000008
.L_21:


//--------------------- .nv.callgraph             --------------------------
	.section	.nv.callgraph,"",@"SHT_CUDA_CALLGRAPH"
	.align	4
	.sectionentsize	8
	.align		4
        /*0000*/ 	.word	0x00000000
	.align		4
        /*0004*/ 	.word	0xffffffff
	.align		4
        /*0008*/ 	.word	0x00000000
	.align		4
        /*000c*/ 	.word	0xfffffffe
	.align		4
        /*0010*/ 	.word	0x00000000
	.align		4
        /*0014*/ 	.word	0xfffffffd
	.align		4
        /*0018*/ 	.word	0x00000000
	.align		4
        /*001c*/ 	.word	0xfffffffc


//--------------------- .text._Z14computeLengthsPcPii --------------------------
	.section	.text._Z14computeLengthsPcPii,"ax",@progbits
	.align	128
        .global         _Z14computeLengthsPcPii
        .type           _Z14computeLengthsPcPii,@function
        .size           _Z14computeLengthsPcPii,(.L_x_3 - _Z14computeLengthsPcPii)
        .other          _Z14computeLengthsPcPii,@"STO_CUDA_ENTRY STV_DEFAULT"
_Z14computeLengthsPcPii:
.text._Z14computeLengthsPcPii:
[----:B------:R-:W-:Y:S01]  /*0000*/  LDC R1, c[0x0][0x37c] ;  /* 0x0000df00ff017b82 */ /* 0x000fe20000000800 */
[----:B------:R-:W0:Y:S07]  /*0010*/  S2R R0, SR_TID.X ;  /* 0x0000000000007919 */ /* 0x000e2e0000002100 */
[----:B------:R-:W0:Y:S01]  /*0020*/  S2UR UR4, SR_CTAID.X ;  /* 0x00000000000479c3 */ /* 0x000e220000002500 */
[----:B------:R-:W1:Y:S07]  /*0030*/  LDCU UR5, c[0x0][0x390] ;  /* 0x00007200ff0577ac */ /* 0x000e6e0008000800 */
[----:B------:R-:W0:Y:S02]  /*0040*/  LDC R5, c[0x0][0x360] ;  /* 0x0000d800ff057b82 */ /* 0x000e240000000800 */
[----:B0-----:R-:W-:-:S05]  /*0050*/  IMAD R5, R5, UR4, R0 ;  /* 0x0000000405057c24 */ /* 0x001fca000f8e0200 */
[----:B-1----:R-:W-:-:S13]  /*0060*/  ISETP.GE.AND P0, PT, R5, UR5, PT ;  /* 0x0000000505007c0c */ /* 0x002fda000bf06270 */
[----:B------:R-:W-:Y:S05]  /*0070*/  @P0 EXIT ;  /* 0x000000000000094d */ /* 0x000fea0003800000 */
[----:B------:R-:W0:Y:S01]  /*0080*/  LDCU.64 UR6, c[0x0][0x380] ;  /* 0x00007000ff0677ac */ /* 0x000e220008000a00 */
[----:B------:R-:W-:Y:S01]  /*0090*/  IMAD R0, R5, 0xb, RZ ;  /* 0x0000000b05007824 */ /* 0x000fe200078e02ff */
[----:B------:R-:W1:Y:S04]  /*00a0*/  LDCU.64 UR4, c[0x0][0x358] ;  /* 0x00006b00ff0477ac */ /* 0x000e680008000a00 */
[----:B0-----:R-:W-:-:S04]  /*00b0*/  IADD3 R2, P0, PT, R0, UR6, RZ ;  /* 0x0000000600027c10 */ /* 0x001fc8000ff1e0ff */
[----:B------:R-:W-:-:S05]  /*00c0*/  LEA.HI.X.SX32 R3, R0, UR7, 0x1, P0 ;  /* 0x0000000700037c11 */ /* 0x000fca00080f0eff */
[----:B-1----:R-:W2:Y:S01]  /*00d0*/  LDG.E.U8 R0, desc[UR4][R2.64] ;  /* 0x0000000402007981 */ /* 0x002ea2000c1e1100 */
[----:B------:R-:W-:Y:S01]  /*00e0*/  BSSY.RECONVERGENT B0, `(.L_x_0) ;  /* 0x000002c000007945 */ /* 0x000fe20003800200 */
[----:B------:R-:W-:Y:S01]  /*00f0*/  IMAD.MOV.U32 R7, RZ, RZ, RZ ;  /* 0x000000ffff077224 */ /* 0x000fe200078e00ff */
[----:B--2---:R-:W-:-:S13]  /*0100*/  ISETP.NE.AND P0, PT, R0, RZ, PT ;  /* 0x000000ff0000720c */ /* 0x004fda0003f05270 */
[----:B------:R-:W-:Y:S05]  /*0110*/  @!P0 BRA `(.L_x_1) ;  /* 0x0000000000a08947 */ /* 0x000fea0003800000 */
[----:B------:R-:W2:Y:S01]  /*0120*/  LDG.E.U8 R0, desc[UR4][R2.64+0x1] ;  /* 0x0000010402007981 */ /* 0x000ea2000c1e1100 */
[----:B------:R-:W-:Y:S01]  /*0130*/  IMAD.MOV.U32 R7, RZ, RZ, 0x1 ;  /* 0x00000001ff077424 */ /* 0x000fe200078e00ff */
        /* <DEDUP_REMOVED lines=34> */
[----:B------:R-:W2:Y:S02]  /*0360*/  LDG.E.U8 R2, desc[UR4][R2.64+0xa] ;  /* 0x00000a0402027981 */ /* 0x000ea4000c1e1100 */
[----:B--2---:R-:W-:-:S13]  /*0370*/  ISETP.NE.AND P0, PT, R2, RZ, PT ;  /* 0x000000ff0200720c */ /* 0x004fda0003f05270 */
[----:B------:R-:W-:Y:S05]  /*0380*/  @P0 EXIT ;  /* 0x000000000000094d */ /* 0x000fea0003800000 */
[----:B------:R-:W-:-:S07]  /*0390*/  IMAD.MOV.U32 R7, RZ, RZ, 0xa ;  /* 0x0000000aff077424 */ /* 0x000fce00078e00ff */
.L_x_1:
[----:B------:R-:W-:Y:S05]  /*03a0*/  BSYNC.RECONVERGENT B0 ;  /* 0x0000000000007941 */ /* 0x000fea0003800200 */
.L_x_0:
[----:B------:R-:W0:Y:S02]  /*03b0*/  LDC.64 R2, c[0x0][0x388] ;  /* 0x0000e200ff027b82 */ /* 0x000e240000000a00 */
[----:B0-----:R-:W-:-:S05]  /*03c0*/  IMAD.WIDE R2, R5, 0x4, R2 ;  /* 0x0000000405027825 */ /* 0x001fca00078e0202 */
[----:B------:R-:W-:Y:S01]  /*03d0*/  STG.E desc[UR4][R2.64], R7 ;  /* 0x0000000702007986 */ /* 0x000fe2000c101904 */
[----:B------:R-:W-:Y:S05]  /*03e0*/  EXIT ;  /* 0x000000000000794d */ /* 0x000fea0003800000 */
.L_x_2:
[----:B------:R-:W-:-:S00]  /*03f0*/  BRA `(.L_x_2) ;  /* 0xfffffffc00fc7947 */ /* 0x000fc0000383ffff */
[----:B------:R-:W-:-:S00]  /*0400*/  NOP ;  /* 0x0000000000007918 */ /* 0x000fc00000000000 */
[----:B------:R-:W-:-:S00]  /*0410*/  NOP ;  /* 0x0000000000007918 */ /* 0x000fc00000000000 */
[----:B------:R-:W-:-:S00]  /*0420*/  NOP ;  /* 0x0000000000007918 */ /* 0x000fc00000000000 */
[----:B------:R-:W-:-:S00]  /*0430*/  NOP ;  /* 0x0000000000007918 */ /* 0x000fc00000000000 */
[----:B------:R-:W-:-:S00]  /*0440*/  NOP ;  /* 0x0000000000007918 */ /* 0x000fc00000000000 */
[----:B------:R-:W-:-:S00]  /*0450*/  NOP ;  /* 0x0000000000007918 */ /* 0x000fc00000000000 */
[----:B------:R-:W-:-:S00]  /*0460*/  NOP ;  /* 0x0000000000007918 */ /* 0x000fc00000000000 */
[----:B------:R-:W-:-:S00]  /*0470*/  NOP ;  /* 0x0000000000007918 */ /* 0x000fc00000000000 */
.L_x_3:


//--------------------- .nv.shared.reserved.0     --------------------------
	.section	.nv.shared.reserved.0,"aw",@nobits
	.weak		__nv_reservedSMEM_offset_0_alias
	.size		__nv_reservedSMEM_offset_0_alias, 0, 64
	.other		__nv_reservedSMEM_offset_0_alias,@"STO_CUDA_RESERVED_SHARED STV_DEFAULT"
__nv_reservedSMEM_offset_0_alias:
	.zero		0
	.zero		64


//--------------------- .nv.constant0._Z14computeLengthsPcPii --------------------------
	.section	.nv.constant0._Z14computeLengthsPcPii,"a",@progbits
	.sectionflags	@""
	.align	4
.nv.constant0._Z14computeLengthsPcPii:
	.zero		916


//--------------------- SYMBOLS --------------------------

	.type		.nv.reservedSmem.offset0,@object
	.size		.nv.reservedSmem.offset0,0x4
